	.headerflags	@"EF_CUDA_TEXMODE_UNIFIED EF_CUDA_64BIT_ADDRESS EF_CUDA_SM89 EF_CUDA_VIRTUAL_SM(EF_CUDA_SM89)"
	.elftype	@"ET_EXEC"


//--------------------- .nv.info                  --------------------------
	.section	.nv.info,"",@"SHT_CUDA_INFO"
	.align	4


	//----- nvinfo : EIATTR_REGCOUNT
	.align		4
        /*0000*/ 	.byte	0x04, 0x2f
        /*0002*/ 	.short	(.L_2 - .L_1)
	.align		4
.L_1:
        /*0004*/ 	.word	index@(triton__0d1d2d3de)
        /*0008*/ 	.word	0x00000017


	//----- nvinfo : EIATTR_MAX_STACK_SIZE
	.align		4
.L_2:
        /*000c*/ 	.byte	0x04, 0x23
        /*000e*/ 	.short	(.L_4 - .L_3)
	.align		4
.L_3:
        /*0010*/ 	.word	index@(triton__0d1d2d3de)
        /*0014*/ 	.word	0x00000000


	//----- nvinfo : EIATTR_MIN_STACK_SIZE
	.align		4
.L_4:
        /*0018*/ 	.byte	0x04, 0x12
        /*001a*/ 	.short	(.L_6 - .L_5)
	.align		4
.L_5:
        /*001c*/ 	.word	index@(triton__0d1d2d3de)
        /*0020*/ 	.word	0x00000000


	//----- nvinfo : EIATTR_FRAME_SIZE
	.align		4
.L_6:
        /*0024*/ 	.byte	0x04, 0x11
        /*0026*/ 	.short	(.L_8 - .L_7)
	.align		4
.L_7:
        /*0028*/ 	.word	index@(triton__0d1d2d3de)
        /*002c*/ 	.word	0x00000000
.L_8:


//--------------------- .nv.info.triton__0d1d2d3de --------------------------
	.section	.nv.info.triton__0d1d2d3de,"",@"SHT_CUDA_INFO"
	.align	4


	//----- nvinfo : EIATTR_CUDA_API_VERSION
	.align		4
        /*0000*/ 	.byte	0x04, 0x37
        /*0002*/ 	.short	(.L_10 - .L_9)
.L_9:
        /*0004*/ 	.word	0x0000007b


	//----- nvinfo : EIATTR_PARAM_CBANK
	.align		4
.L_10:
        /*0008*/ 	.byte	0x04, 0x0a
        /*000a*/ 	.short	(.L_12 - .L_11)
	.align		4
.L_11:
        /*000c*/ 	.word	index@(.nv.constant0.triton__0d1d2d3de)
        /*0010*/ 	.short	0x0160
        /*0012*/ 	.short	0x001c


	//----- nvinfo : EIATTR_CBANK_PARAM_SIZE
	.align		4
.L_12:
        /*0014*/ 	.byte	0x03, 0x19
        /*0016*/ 	.short	0x001c


	//----- nvinfo : EIATTR_KPARAM_INFO
	.align		4
        /*0018*/ 	.byte	0x04, 0x17
        /*001a*/ 	.short	(.L_14 - .L_13)
.L_13:
        /*001c*/ 	.word	0x00000000
        /*0020*/ 	.short	0x0003
        /*0022*/ 	.short	0x0018
        /*0024*/ 	.byte	0x00, 0xf0, 0x11, 0x00


	//----- nvinfo : EIATTR_KPARAM_INFO
	.align		4
.L_14:
        /*0028*/ 	.byte	0x04, 0x17
        /*002a*/ 	.short	(.L_16 - .L_15)
.L_15:
        /*002c*/ 	.word	0x00000000
        /*0030*/ 	.short	0x0002
        /*0032*/ 	.short	0x0010
        /*0034*/ 	.byte	0x00, 0xf0, 0x21, 0x00


	//----- nvinfo : EIATTR_KPARAM_INFO
	.align		4
.L_16:
        /*0038*/ 	.byte	0x04, 0x17
        /*003a*/ 	.short	(.L_18 - .L_17)
.L_17:
        /*003c*/ 	.word	0x00000000
        /*0040*/ 	.short	0x0001
        /*0042*/ 	.short	0x0008
        /*0044*/ 	.byte	0x00, 0xf0, 0x21, 0x00


	//----- nvinfo : EIATTR_KPARAM_INFO
	.align		4
.L_18:
        /*0048*/ 	.byte	0x04, 0x17
        /*004a*/ 	.short	(.L_20 - .L_19)
.L_19:
        /*004c*/ 	.word	0x00000000
        /*0050*/ 	.short	0x0000
        /*0052*/ 	.short	0x0000
        /*0054*/ 	.byte	0x00, 0xf0, 0x21, 0x00


	//----- nvinfo : EIATTR_MAXREG_COUNT
	.align		4
.L_20:
        /*0058*/ 	.byte	0x03, 0x1b
        /*005a*/ 	.short	0x00ff


	//----- nvinfo : EIATTR_EXIT_INSTR_OFFSETS
	.align		4
        /*005c*/ 	.byte	0x04, 0x1c
        /*005e*/ 	.short	(.L_22 - .L_21)


	//   ....[0]....
.L_21:
        /*0060*/ 	.word	0x00000680


	//----- nvinfo : EIATTR_MAX_THREADS
	.align		4
.L_22:
        /*0064*/ 	.byte	0x04, 0x05
        /*0066*/ 	.short	(.L_24 - .L_23)
.L_23:
        /*0068*/ 	.word	0x00000100
        /*006c*/ 	.word	0x00000001
        /*0070*/ 	.word	0x00000001
.L_24:


//--------------------- .nv.rel.action            --------------------------
	.section	.nv.rel.action,"",@"SHT_CUDA_RELOCINFO"
	.align	8
	.sectionentsize	8
        /*0000*/ 	.byte	0x73, 0x00, 0x00, 0x00, 0x00, 0x00, 0x00, 0x00, 0x00, 0x00, 0x00, 0x11, 0x25, 0x00, 0x05, 0x36


//--------------------- .nv.constant0.triton__0d1d2d3de --------------------------
	.section	.nv.constant0.triton__0d1d2d3de,"a",@progbits
	.align	4
.nv.constant0.triton__0d1d2d3de:
	.zero		380


//--------------------- .text.triton__0d1d2d3de   --------------------------
	.section	.text.triton__0d1d2d3de,"ax",@progbits
	.sectioninfo	@"SHI_REGISTERS=23"
	.align	128
        .global         triton__0d1d2d3de
        .type           triton__0d1d2d3de,@function
        .size           triton__0d1d2d3de,(.L_x_1 - triton__0d1d2d3de)
        .other          triton__0d1d2d3de,@"STO_CUDA_ENTRY STV_DEFAULT"
triton__0d1d2d3de:
.text.triton__0d1d2d3de:
[----:B------:R-:W-:-:S02]  /*0000*/  MOV R1, c[0x0][0x28] ;  /* 0x00000a0000017a02 */ /* 0x000fc40000000f00 */
[----:B------:R-:W0:Y:S01]  /*0010*/  S2R R0, SR_TID.X ;  /* 0x0000000000007919 */ /* 0x000e220000002100 */
[----:B------:R-:W-:-:S03]  /*0020*/  ULDC.64 UR4, c[0x0][0x118] ;  /* 0x0000460000047ab9 */ /* 0x000fc60000000a00 */
[----:B------:R-:W1:Y:S01]  /*0030*/  S2R R3, SR_CTAID.X ;  /* 0x0000000000037919 */ /* 0x000e620000002500 */
[----:B0-----:R-:W-:-:S04]  /*0040*/  SHF.L.U32 R0, R0, 0x1, RZ ;  /* 0x0000000100007819 */ /* 0x001fc800000006ff */
[----:B------:R-:W-:-:S04]  /*0050*/  LOP3.LUT R0, R0, 0x1fe, RZ, 0xc0, !PT ;  /* 0x000001fe00007812 */ /* 0x000fc800078ec0ff */
[----:B-1----:R-:W-:-:S05]  /*0060*/  LEA R0, R3, R0, 0x9 ;  /* 0x0000000003007211 */ /* 0x002fca00078e48ff */
[----:B------:R-:W-:-:S05]  /*0070*/  IMAD.HI R2, R0, 0x66666667, RZ ;  /* 0x6666666700027827 */ /* 0x000fca00078e02ff */
[----:B------:R-:W-:-:S04]  /*0080*/  SHF.R.U32.HI R3, RZ, 0x1f, R2 ;  /* 0x0000001fff037819 */ /* 0x000fc80000011602 */
[----:B------:R-:W-:-:S05]  /*0090*/  LEA.HI.SX32 R3, R2, R3, 0x17 ;  /* 0x0000000302037211 */ /* 0x000fca00078fbaff */
[----:B------:R-:W-:-:S04]  /*00a0*/  IMAD R12, R3, -0x500, R0 ;  /* 0xfffffb00030c7824 */ /* 0x000fc800078e0200 */
[----:B------:R-:W-:Y:S01]  /*00b0*/  IMAD R10, R3, 0xa00, R12 ;  /* 0x00000a00030a7824 */ /* 0x000fe200078e020c */
[----:B------:R-:W-:Y:S02]  /*00c0*/  MOV R3, 0x2 ;  /* 0x0000000200037802 */ /* 0x000fe40000000f00 */
[----:B------:R-:W-:Y:S02]  /*00d0*/  IADD3 R6, R12, 0x500, RZ ;  /* 0x000005000c067810 */ /* 0x000fe40007ffe0ff */
[----:B------:R-:W-:-:S03]  /*00e0*/  IADD3 R8, R10, 0x500, RZ ;  /* 0x000005000a087810 */ /* 0x000fc60007ffe0ff */
[----:B------:R-:W-:-:S04]  /*00f0*/  IMAD.WIDE.U32 R6, R6, R3, c[0x0][0x168] ;  /* 0x00005a0006067625 */ /* 0x000fc800078e0003 */
[-C--:B------:R-:W-:Y:S02]  /*0100*/  IMAD.WIDE R8, R8, R3.reuse, c[0x0][0x160] ;  /* 0x0000580008087625 */ /* 0x080fe400078e0203 */
[----:B------:R-:W2:Y:S04]  /*0110*/  LDG.E.EL R6, [R6.64] ;  /* 0x0000000406067981 */ /* 0x000ea8000c2e1900 */
[----:B------:R-:W3:Y:S01]  /*0120*/  LDG.E R8, [R8.64] ;  /* 0x0000000408087981 */ /* 0x000ee2000c1e1900 */
[----:B------:R-:W-:-:S04]  /*0130*/  IMAD.WIDE R12, R12, R3, c[0x0][0x168] ;  /* 0x00005a000c0c7625 */ /* 0x000fc800078e0203 */
[----:B------:R-:W-:Y:S01]  /*0140*/  IMAD.WIDE R10, R10, R3, c[0x0][0x160] ;  /* 0x000058000a0a7625 */ /* 0x000fe200078e0203 */
[----:B------:R0:W4:Y:S04]  /*0150*/  LDG.E.EL R2, [R12.64] ;  /* 0x000000040c027981 */ /* 0x000128000c2e1900 */
[----:B------:R1:W5:Y:S01]  /*0160*/  LDG.E R4, [R10.64] ;  /* 0x000000040a047981 */ /* 0x000362000c1e1900 */
[----:B------:R-:W-:Y:S02]  /*0170*/  MOV R18, 0xb9f560b9 ;  /* 0xb9f560b900127802 */ /* 0x000fe40000000f00 */
[----:B------:R-:W-:Y:S02]  /*0180*/  MOV R20, 0x3bac840b ;  /* 0x3bac840b00147802 */ /* 0x000fe40000000f00 */
[----:B0-----:R-:W-:-:S02]  /*0190*/  MOV R12, 0x3bac840b ;  /* 0x3bac840b000c7802 */ /* 0x001fc40000000f00 */
[----:B-1----:R-:W-:Y:S02]  /*01a0*/  MOV R10, 0x3789ca3c ;  /* 0x3789ca3c000a7802 */ /* 0x002fe40000000f00 */
[----:B------:R-:W-:Y:S01]  /*01b0*/  MOV R11, 0xb9f560b9 ;  /* 0xb9f560b9000b7802 */ /* 0x000fe20000000f00 */
[--C-:B--2---:R-:W-:Y:S02]  /*01c0*/  HADD2.F32 R16, -RZ, R6.reuse.H0_H0 ;  /* 0x20000006ff107230 */ /* 0x104fe40000004100 */
[----:B------:R-:W-:Y:S02]  /*01d0*/  HADD2.F32 R15, -RZ, R6.H1_H1 ;  /* 0x30000006ff0f7230 */ /* 0x000fe40000004100 */
[--C-:B---3--:R-:W-:Y:S02]  /*01e0*/  HADD2.F32 R5, -RZ, R8.reuse.H0_H0 ;  /* 0x20000008ff057230 */ /* 0x108fe40000004100 */
[----:B------:R-:W-:-:S03]  /*01f0*/  HADD2.F32 R14, -RZ, R8.H1_H1 ;  /* 0x30000008ff0e7230 */ /* 0x000fc60000004100 */
[----:B------:R-:W-:Y:S01]  /*0200*/  FADD R5, R5, R16 ;  /* 0x0000001005057221 */ /* 0x000fe20000000000 */
[----:B------:R-:W-:Y:S01]  /*0210*/  MOV R16, 0x3789ca3c ;  /* 0x3789ca3c00107802 */ /* 0x000fe20000000f00 */
[----:B------:R-:W-:Y:S02]  /*0220*/  FADD R6, R14, R15 ;  /* 0x0000000f0e067221 */ /* 0x000fe40000000000 */
[C---:B------:R-:W-:Y:S01]  /*0230*/  FMUL R7, R5.reuse, 0.70710676908493041992 ;  /* 0x3f3504f305077820 */ /* 0x040fe20000400000 */
[----:B------:R-:W-:Y:S01]  /*0240*/  FMUL R5, R5, 0.5 ;  /* 0x3f00000005057820 */ /* 0x000fe20000400000 */
[C---:B------:R-:W-:Y:S01]  /*0250*/  FMUL R8, R6.reuse, 0.70710676908493041992 ;  /* 0x3f3504f306087820 */ /* 0x040fe20000400000 */
[----:B------:R-:W-:Y:S01]  /*0260*/  FMUL R6, R6, 0.5 ;  /* 0x3f00000006067820 */ /* 0x000fe20000400000 */
[----:B------:R-:W-:Y:S02]  /*0270*/  FADD.FTZ R14, |R7|, -RZ ;  /* 0x800000ff070e7221 */ /* 0x000fe40000010200 */
[----:B------:R-:W-:-:S03]  /*0280*/  FADD.FTZ R9, |R8|, -RZ ;  /* 0x800000ff08097221 */ /* 0x000fc60000010200 */
[----:B------:R-:W-:Y:S02]  /*0290*/  FSETP.GE.AND P0, PT, R14, 1.0029599666595458984, PT ;  /* 0x3f8060fe0e00780b */ /* 0x000fe40003f06000 */
[----:B------:R-:W-:-:S11]  /*02a0*/  FSETP.GE.AND P1, PT, R9, 1.0029599666595458984, PT ;  /* 0x3f8060fe0900780b */ /* 0x000fd60003f26000 */
[----:B------:R-:W-:Y:S01]  /*02b0*/  @!P0 MOV R10, 0x38b1e96a ;  /* 0x38b1e96a000a8802 */ /* 0x000fe20000000f00 */
[----:B------:R-:W-:Y:S01]  /*02c0*/  @!P0 FMUL R14, R7, R7 ;  /* 0x00000007070e8220 */ /* 0x000fe20000400000 */
[----:B------:R-:W-:Y:S01]  /*02d0*/  @!P0 MOV R11, 0xba574d20 ;  /* 0xba574d20000b8802 */ /* 0x000fe20000000f00 */
[----:B------:R-:W-:Y:S01]  /*02e0*/  @!P1 FMUL R9, R8, R8 ;  /* 0x0000000808099220 */ /* 0x000fe20000400000 */
[----:B------:R-:W-:Y:S02]  /*02f0*/  @!P1 MOV R16, 0x38b1e96a ;  /* 0x38b1e96a00109802 */ /* 0x000fe40000000f00 */
[----:B------:R-:W-:Y:S01]  /*0300*/  @!P1 MOV R18, 0xba574d20 ;  /* 0xba574d2000129802 */ /* 0x000fe20000000f00 */
[----:B------:R-:W-:Y:S01]  /*0310*/  FFMA.FTZ R11, R14, R10, R11 ;  /* 0x0000000a0e0b7223 */ /* 0x000fe2000001000b */
[----:B------:R-:W-:Y:S02]  /*0320*/  @!P0 MOV R12, 0x3baad5ea ;  /* 0x3baad5ea000c8802 */ /* 0x000fe40000000f00 */
[----:B------:R-:W-:Y:S01]  /*0330*/  @!P1 MOV R20, 0x3baad5ea ;  /* 0x3baad5ea00149802 */ /* 0x000fe20000000f00 */
[----:B------:R-:W-:Y:S01]  /*0340*/  FFMA.FTZ R15, R9, R16, R18 ;  /* 0x00000010090f7223 */ /* 0x000fe20000010012 */
[----:B------:R-:W-:Y:S01]  /*0350*/  MOV R10, 0xbd0c8162 ;  /* 0xbd0c8162000a7802 */ /* 0x000fe20000000f00 */
[----:B------:R-:W-:Y:S01]  /*0360*/  FFMA.FTZ R13, R11, R14, R12 ;  /* 0x0000000e0b0d7223 */ /* 0x000fe2000001000c */
[----:B------:R-:W-:Y:S01]  /*0370*/  MOV R16, 0xbd0c8162 ;  /* 0xbd0c816200107802 */ /* 0x000fe20000000f00 */
[----:B------:R-:W-:Y:S01]  /*0380*/  FFMA.FTZ R15, R15, R9, R20 ;  /* 0x000000090f0f7223 */ /* 0x000fe20000010014 */
[----:B------:R-:W-:-:S02]  /*0390*/  @!P0 MOV R10, 0xbcdc1be7 ;  /* 0xbcdc1be7000a8802 */ /* 0x000fc40000000f00 */
[----:B------:R-:W-:Y:S02]  /*03a0*/  @!P1 MOV R16, 0xbcdc1be7 ;  /* 0xbcdc1be700109802 */ /* 0x000fe40000000f00 */
[----:B------:R-:W-:Y:S01]  /*03b0*/  MOV R11, 0x3e1cf906 ;  /* 0x3e1cf906000b7802 */ /* 0x000fe20000000f00 */
[-C--:B------:R-:W-:Y:S01]  /*03c0*/  FFMA.FTZ R10, R13, R14.reuse, R10 ;  /* 0x0000000e0d0a7223 */ /* 0x080fe2000001000a */
[----:B------:R-:W-:Y:S01]  /*03d0*/  @!P0 MOV R11, 0x3de718af ;  /* 0x3de718af000b8802 */ /* 0x000fe20000000f00 */
[----:B------:R-:W-:Y:S01]  /*03e0*/  FFMA.FTZ R15, R15, R9, R16 ;  /* 0x000000090f0f7223 */ /* 0x000fe20000010010 */
[----:B------:R-:W-:Y:S02]  /*03f0*/  MOV R16, 0x3e1cf906 ;  /* 0x3e1cf90600107802 */ /* 0x000fe40000000f00 */
        /* <DEDUP_REMOVED lines=9> */
[----:B------:R-:W-:Y:S01]  /*0490*/  @!P0 MOV R10, 0x3e0375d3 ;  /* 0x3e0375d3000a8802 */ /* 0x000fe20000000f00 */
[----:B------:R-:W-:Y:S01]  /*04a0*/  FFMA.FTZ R15, R15, R9, R18 ;  /* 0x000000090f0f7223 */ /* 0x000fe20000010012 */
[----:B------:R-:W-:-:S02]  /*04b0*/  MOV R12, 0x3f20d842 ;  /* 0x3f20d842000c7802 */ /* 0x000fc40000000f00 */
[----:B------:R-:W-:Y:S01]  /*04c0*/  @!P1 MOV R12, 0x3e0375d3 ;  /* 0x3e0375d3000c9802 */ /* 0x000fe20000000f00 */
[----:B------:R-:W-:Y:S01]  /*04d0*/  FFMA.FTZ R10, R11, R14, R10 ;  /* 0x0000000e0b0a7223 */ /* 0x000fe2000001000a */
[----:B------:R-:W-:Y:S02]  /*04e0*/  FSEL R13, -R14, R7, P0 ;  /* 0x000000070e0d7208 */ /* 0x000fe40000000100 */
[----:B------:R-:W-:Y:S01]  /*04f0*/  FSEL R11, -R9, R8, P1 ;  /* 0x00000008090b7208 */ /* 0x000fe20000800100 */
[----:B------:R-:W-:Y:S02]  /*0500*/  FFMA.FTZ R12, R15, R9, R12 ;  /* 0x000000090f0c7223 */ /* 0x000fe4000001000c */
[----:B------:R-:W-:Y:S02]  /*0510*/  FFMA.FTZ R10, R10, R13, R13 ;  /* 0x0000000d0a0a7223 */ /* 0x000fe4000001000d */
[----:B------:R-:W-:Y:S02]  /*0520*/  FFMA.FTZ R11, R12, R11, R11 ;  /* 0x0000000b0c0b7223 */ /* 0x000fe4000001000b */
[----:B------:R-:W0:Y:S08]  /*0530*/  @P0 MUFU.EX2 R9, R10 ;  /* 0x0000000a00090308 */ /* 0x000e300000000800 */
[----:B------:R-:W1:Y:S01]  /*0540*/  @P1 MUFU.EX2 R13, R11 ;  /* 0x0000000b000d1308 */ /* 0x000e620000000800 */
[----:B0-----:R-:W-:Y:S01]  /*0550*/  @P0 FADD R12, -R9, 1 ;  /* 0x3f800000090c0421 */ /* 0x001fe20000000100 */
[----:B----4-:R-:W-:-:S04]  /*0560*/  HADD2.F32 R9, -RZ, R2.H1_H1 ;  /* 0x30000002ff097230 */ /* 0x010fc80000004100 */
[----:B------:R-:W-:Y:S01]  /*0570*/  @P0 LOP3.LUT R10, R12, 0x80000000, R7, 0xf8, !PT ;  /* 0x800000000c0a0812 */ /* 0x000fe200078ef807 */
[----:B------:R-:W-:Y:S01]  /*0580*/  HADD2.F32 R7, -RZ, R2.H0_H0 ;  /* 0x20000002ff077230 */ /* 0x000fe20000004100 */
[----:B-1----:R-:W-:Y:S01]  /*0590*/  @P1 FADD R13, -R13, 1 ;  /* 0x3f8000000d0d1421 */ /* 0x002fe20000000100 */
[--C-:B-----5:R-:W-:Y:S02]  /*05a0*/  HADD2.F32 R2, -RZ, R4.reuse.H0_H0 ;  /* 0x20000004ff027230 */ /* 0x120fe40000004100 */
[----:B------:R-:W-:Y:S01]  /*05b0*/  FADD R10, R10, 1 ;  /* 0x3f8000000a0a7421 */ /* 0x000fe20000000000 */
[----:B------:R-:W-:Y:S01]  /*05c0*/  HADD2.F32 R4, -RZ, R4.H1_H1 ;  /* 0x30000004ff047230 */ /* 0x000fe20000004100 */
[----:B------:R-:W-:Y:S01]  /*05d0*/  @P1 LOP3.LUT R11, R13, 0x80000000, R8, 0xf8, !PT ;  /* 0x800000000d0b1812 */ /* 0x000fe200078ef808 */
[----:B------:R-:W-:Y:S01]  /*05e0*/  FADD R2, R2, R7 ;  /* 0x0000000702027221 */ /* 0x000fe20000000000 */
[----:B------:R-:W-:Y:S02]  /*05f0*/  FMUL R5, R5, R10 ;  /* 0x0000000a05057220 */ /* 0x000fe40000400000 */
[----:B------:R-:W-:Y:S01]  /*0600*/  FADD R4, R4, R9 ;  /* 0x0000000904047221 */ /* 0x000fe20000000000 */
[----:B------:R-:W-:Y:S01]  /*0610*/  FADD R11, R11, 1 ;  /* 0x3f8000000b0b7421 */ /* 0x000fe20000000000 */
[----:B------:R-:W-:Y:S01]  /*0620*/  FMUL R5, R2, R5 ;  /* 0x0000000502057220 */ /* 0x000fe20000400000 */
[----:B------:R-:W-:-:S02]  /*0630*/  IMAD.WIDE R2, R0, R3, c[0x0][0x170] ;  /* 0x00005c0000027625 */ /* 0x000fc400078e0203 */
[----:B------:R-:W-:-:S04]  /*0640*/  FMUL R11, R6, R11 ;  /* 0x0000000b060b7220 */ /* 0x000fc80000400000 */
[----:B------:R-:W-:-:S05]  /*0650*/  FMUL R4, R4, R11 ;  /* 0x0000000b04047220 */ /* 0x000fca0000400000 */
[----:B------:R-:W-:-:S05]  /*0660*/  F2FP.F16.F32.PACK_AB R5, R4, R5 ;  /* 0x000000050405723e */ /* 0x000fca00000000ff */
[----:B------:R-:W-:Y:S01]  /*0670*/  STG.E [R2.64], R5 ;  /* 0x0000000502007986 */ /* 0x000fe2000c101904 */
[----:B------:R-:W-:Y:S05]  /*0680*/  EXIT ;  /* 0x000000000000794d */ /* 0x000fea0003800000 */
.L_x_0:
[----:B------:R-:W-:-:S00]  /*0690*/  BRA `(.L_x_0) ;  /* 0xfffffff000007947 */ /* 0x000fc0000383ffff */
[----:B------:R-:W-:-:S00]  /*06a0*/  NOP ;  /* 0x0000000000007918 */ /* 0x000fc00000000000 */
        /* <DEDUP_REMOVED lines=13> */
.L_x_1:


//--------------------- .nv.global.init           --------------------------
	.section	.nv.global.init,"aw",@progbits
.nv.global.init:
	.type		_$_str,@object
	.size		_$_str,(.L_0 - _$_str)
_$_str:
        /*0000*/ 	.byte	0x5f, 0x5f, 0x43, 0x55, 0x44, 0x41, 0x5f, 0x46, 0x54, 0x5a, 0x00
.L_0:
